	.headerflags	@"EF_CUDA_TEXMODE_UNIFIED EF_CUDA_64BIT_ADDRESS EF_CUDA_ACCELERATORS EF_CUDA_SM90 EF_CUDA_VIRTUAL_SM(EF_CUDA_SM90)"
	.elftype	@"ET_EXEC"


//--------------------- .nv.info                  --------------------------
	.section	.nv.info,"",@"SHT_CUDA_INFO"
	.align	4


	//----- nvinfo : EIATTR_REGCOUNT
	.align		4
        /*0000*/ 	.byte	0x04, 0x2f
        /*0002*/ 	.short	(.L_3 - .L_2)
	.align		4
.L_2:
        /*0004*/ 	.word	index@(triton_poi_fused__native_batch_norm_legit_no_training_relu_6)
        /*0008*/ 	.word	0x00000012


	//----- nvinfo : EIATTR_MIN_STACK_SIZE
	.align		4
.L_3:
        /*000c*/ 	.byte	0x04, 0x12
        /*000e*/ 	.short	(.L_5 - .L_4)
	.align		4
.L_4:
        /*0010*/ 	.word	index@(triton_poi_fused__native_batch_norm_legit_no_training_relu_6)
        /*0014*/ 	.word	0x00000000


	//----- nvinfo : EIATTR_FRAME_SIZE
	.align		4
.L_5:
        /*0018*/ 	.byte	0x04, 0x11
        /*001a*/ 	.short	(.L_7 - .L_6)
	.align		4
.L_6:
        /*001c*/ 	.word	index@(triton_poi_fused__native_batch_norm_legit_no_training_relu_6)
        /*0020*/ 	.word	0x00000000


	//----- nvinfo : EIATTR_MIN_STACK_SIZE
	.align		4
.L_7:
        /*0024*/ 	.byte	0x04, 0x12
        /*0026*/ 	.short	(.L_9 - .L_8)
	.align		4
.L_8:
        /*0028*/ 	.word	index@(triton_poi_fused__native_batch_norm_legit_no_training_relu_6)
        /*002c*/ 	.word	0x00000000
.L_9:


//--------------------- .nv.info.triton_poi_fused__native_batch_norm_legit_no_training_relu_6 --------------------------
	.section	.nv.info.triton_poi_fused__native_batch_norm_legit_no_training_relu_6,"",@"SHT_CUDA_INFO"
	.sectionflags	@""
	.align	4


	//----- nvinfo : EIATTR_CUDA_API_VERSION
	.align		4
        /*0000*/ 	.byte	0x04, 0x37
        /*0002*/ 	.short	(.L_11 - .L_10)
.L_10:
        /*0004*/ 	.word	0x0000007c


	//----- nvinfo : EIATTR_KPARAM_INFO
	.align		4
.L_11:
        /*0008*/ 	.byte	0x04, 0x17
        /*000a*/ 	.short	(.L_13 - .L_12)
.L_12:
        /*000c*/ 	.word	0x00000000
        /*0010*/ 	.short	0x0006
        /*0012*/ 	.short	0x0030
        /*0014*/ 	.byte	0x00, 0xf0, 0x11, 0x00


	//----- nvinfo : EIATTR_KPARAM_INFO
	.align		4
.L_13:
        /*0018*/ 	.byte	0x04, 0x17
        /*001a*/ 	.short	(.L_15 - .L_14)
.L_14:
        /*001c*/ 	.word	0x00000000
        /*0020*/ 	.short	0x0005
        /*0022*/ 	.short	0x0028
        /*0024*/ 	.byte	0x00, 0xf4, 0x21, 0x00


	//----- nvinfo : EIATTR_KPARAM_INFO
	.align		4
.L_15:
        /*0028*/ 	.byte	0x04, 0x17
        /*002a*/ 	.short	(.L_17 - .L_16)
.L_16:
        /*002c*/ 	.word	0x00000000
        /*0030*/ 	.short	0x0004
        /*0032*/ 	.short	0x0020
        /*0034*/ 	.byte	0x00, 0xf4, 0x21, 0x00


	//----- nvinfo : EIATTR_KPARAM_INFO
	.align		4
.L_17:
        /*0038*/ 	.byte	0x04, 0x17
        /*003a*/ 	.short	(.L_19 - .L_18)
.L_18:
        /*003c*/ 	.word	0x00000000
        /*0040*/ 	.short	0x0003
        /*0042*/ 	.short	0x0018
        /*0044*/ 	.byte	0x00, 0xf4, 0x21, 0x00


	//----- nvinfo : EIATTR_KPARAM_INFO
	.align		4
.L_19:
        /*0048*/ 	.byte	0x04, 0x17
        /*004a*/ 	.short	(.L_21 - .L_20)
.L_20:
        /*004c*/ 	.word	0x00000000
        /*0050*/ 	.short	0x0002
        /*0052*/ 	.short	0x0010
        /*0054*/ 	.byte	0x00, 0xf4, 0x21, 0x00


	//----- nvinfo : EIATTR_KPARAM_INFO
	.align		4
.L_21:
        /*0058*/ 	.byte	0x04, 0x17
        /*005a*/ 	.short	(.L_23 - .L_22)
.L_22:
        /*005c*/ 	.word	0x00000000
        /*0060*/ 	.short	0x0001
        /*0062*/ 	.short	0x0008
        /*0064*/ 	.byte	0x00, 0xf4, 0x21, 0x00


	//----- nvinfo : EIATTR_KPARAM_INFO
	.align		4
.L_23:
        /*0068*/ 	.byte	0x04, 0x17
        /*006a*/ 	.short	(.L_25 - .L_24)
.L_24:
        /*006c*/ 	.word	0x00000000
        /*0070*/ 	.short	0x0000
        /*0072*/ 	.short	0x0000
        /*0074*/ 	.byte	0x00, 0xf4, 0x21, 0x00


	//----- nvinfo : EIATTR_SPARSE_MMA_MASK
	.align		4
.L_25:
        /*0078*/ 	.byte	0x03, 0x50
        /*007a*/ 	.short	0x0000


	//----- nvinfo : EIATTR_MAXREG_COUNT
	.align		4
        /*007c*/ 	.byte	0x03, 0x1b
        /*007e*/ 	.short	0x00ff


	//----- nvinfo : EIATTR_EXIT_INSTR_OFFSETS
	.align		4
        /*0080*/ 	.byte	0x04, 0x1c
        /*0082*/ 	.short	(.L_27 - .L_26)


	//   ....[0]....
.L_26:
        /*0084*/ 	.word	0x000003d0


	//----- nvinfo : EIATTR_REQNTID
	.align		4
.L_27:
        /*0088*/ 	.byte	0x04, 0x10
        /*008a*/ 	.short	(.L_29 - .L_28)
.L_28:
        /*008c*/ 	.word	0x00000080
        /*0090*/ 	.word	0x00000001
        /*0094*/ 	.word	0x00000001


	//----- nvinfo : EIATTR_CBANK_PARAM_SIZE
	.align		4
.L_29:
        /*0098*/ 	.byte	0x03, 0x19
        /*009a*/ 	.short	0x0034


	//----- nvinfo : EIATTR_PARAM_CBANK
	.align		4
        /*009c*/ 	.byte	0x04, 0x0a
        /*009e*/ 	.short	(.L_31 - .L_30)
	.align		4
.L_30:
        /*00a0*/ 	.word	index@(.nv.constant0.triton_poi_fused__native_batch_norm_legit_no_training_relu_6)
        /*00a4*/ 	.short	0x0210
        /*00a6*/ 	.short	0x0034


	//----- nvinfo : EIATTR_SW_WAR
	.align		4
.L_31:
        /*00a8*/ 	.byte	0x04, 0x36
        /*00aa*/ 	.short	(.L_33 - .L_32)
.L_32:
        /*00ac*/ 	.word	0x00000008
.L_33:


//--------------------- .nv.callgraph             --------------------------
	.section	.nv.callgraph,"",@"SHT_CUDA_CALLGRAPH"
	.align	4
	.sectionentsize	8
	.align		4
        /*0000*/ 	.word	0x00000000
	.align		4
        /*0004*/ 	.word	0xffffffff
	.align		4
        /*0008*/ 	.word	0x00000000
	.align		4
        /*000c*/ 	.word	0xfffffffe
	.align		4
        /*0010*/ 	.word	0x00000000
	.align		4
        /*0014*/ 	.word	0xfffffffd
	.align		4
        /*0018*/ 	.word	0x00000000
	.align		4
        /*001c*/ 	.word	0xfffffffc


//--------------------- .nv.constant4             --------------------------
	.section	.nv.constant4,"a",@progbits
	.align	8
	.align		8
.nv.constant4:
        /*0000*/ 	.dword	_$_str
	.align		8
        /*0008*/ 	.dword	_$_str_$_2


//--------------------- .text.triton_poi_fused__native_batch_norm_legit_no_training_relu_6 --------------------------
	.section	.text.triton_poi_fused__native_batch_norm_legit_no_training_relu_6,"ax",@progbits
	.align	128
        .global         triton_poi_fused__native_batch_norm_legit_no_training_relu_6
        .type           triton_poi_fused__native_batch_norm_legit_no_training_relu_6,@function
        .size           triton_poi_fused__native_batch_norm_legit_no_training_relu_6,(.L_x_1 - triton_poi_fused__native_batch_norm_legit_no_training_relu_6)
        .other          triton_poi_fused__native_batch_norm_legit_no_training_relu_6,@"STO_CUDA_ENTRY STV_DEFAULT"
triton_poi_fused__native_batch_norm_legit_no_training_relu_6:
.text.triton_poi_fused__native_batch_norm_legit_no_training_relu_6:
[----:B------:R-:W-:Y:S01]  /*0000*/  LDC R1, c[0x0][0x28] ;  /* 0x00000a00ff017b82 */ /* 0x000fe20000000800 */
[----:B------:R-:W1:Y:S07]  /*0010*/  S2R R0, SR_TID.X ;  /* 0x0000000000007919 */ /* 0x000e6e0000002100 */
[----:B------:R-:W2:Y:S01]  /*0020*/  LDC.64 R2, c[0x0][0x220] ;  /* 0x00008800ff027b82 */ /* 0x000ea20000000a00 */
[----:B------:R-:W-:Y:S01]  /*0030*/  ULDC.64 UR4, c[0x0][0x208] ;  /* 0x0000820000047ab9 */ /* 0x000fe20000000a00 */
[----:B------:R-:W3:Y:S06]  /*0040*/  S2R R7, SR_CTAID.X ;  /* 0x0000000000077919 */ /* 0x000eec0000002500 */
[----:B------:R-:W4:Y:S08]  /*0050*/  LDC.64 R8, c[0x0][0x228] ;  /* 0x00008a00ff087b82 */ /* 0x000f300000000a00 */
[----:B------:R-:W5:Y:S01]  /*0060*/  LDC.64 R10, c[0x0][0x230] ;  /* 0x00008c00ff0a7b82 */ /* 0x000f620000000a00 */
[----:B-1----:R-:W-:-:S02]  /*0070*/  SHF.L.U32 R0, R0, 0x1, RZ ;  /* 0x0000000100007819 */ /* 0x002fc400000006ff */
[----:B---3--:R-:W-:Y:S02]  /*0080*/  SHF.R.S32.HI R5, RZ, 0x17, R7 ;  /* 0x00000017ff057819 */ /* 0x008fe40000011407 */
[----:B------:R-:W-:Y:S02]  /*0090*/  LOP3.LUT R0, R0, 0xfe, RZ, 0xc0, !PT ;  /* 0x000000fe00007812 */ /* 0x000fe400078ec0ff */
[----:B------:R-:W-:Y:S02]  /*00a0*/  SGXT R5, R5, 0x1 ;  /* 0x000000010505781a */ /* 0x000fe40000000200 */
[----:B------:R-:W-:Y:S02]  /*00b0*/  LEA R0, R7, R0, 0x8 ;  /* 0x0000000007007211 */ /* 0x000fe400078e40ff */
[----:B------:R-:W1:Y:S02]  /*00c0*/  LDC.64 R6, c[0x0][0x218] ;  /* 0x00008600ff067b82 */ /* 0x000e640000000a00 */
[----:B------:R-:W-:-:S04]  /*00d0*/  LEA.HI R5, R5, R0, RZ, 0x6 ;  /* 0x0000000005057211 */ /* 0x000fc800078f30ff */
[----:B------:R-:W-:-:S04]  /*00e0*/  LOP3.LUT R5, R5, 0xffffffc0, RZ, 0xc0, !PT ;  /* 0xffffffc005057812 */ /* 0x000fc800078ec0ff */
[----:B------:R-:W-:Y:S02]  /*00f0*/  IADD3 R13, R0, -R5, RZ ;  /* 0x80000005000d7210 */ /* 0x000fe40007ffe0ff */
[----:B------:R-:W3:Y:S03]  /*0100*/  LDC.64 R4, c[0x0][0x210] ;  /* 0x00008400ff047b82 */ /* 0x000ee60000000a00 */
[----:B--2---:R-:W-:-:S06]  /*0110*/  IMAD.WIDE R2, R13, 0x4, R2 ;  /* 0x000000040d027825 */ /* 0x004fcc00078e0202 */
[----:B------:R-:W2:Y:S01]  /*0120*/  LDG.E.EL.64 R2, desc[UR4][R2.64] ;  /* 0x0000000402027981 */ /* 0x000ea2000c2e1b00 */
[----:B-1----:R-:W-:-:S04]  /*0130*/  IMAD.WIDE R6, R13, 0x4, R6 ;  /* 0x000000040d067825 */ /* 0x002fc800078e0206 */
[C---:B----4-:R-:W-:Y:S02]  /*0140*/  IMAD.WIDE R8, R13.reuse, 0x4, R8 ;  /* 0x000000040d087825 */ /* 0x050fe400078e0208 */
[----:B------:R-:W4:Y:S02]  /*0150*/  LDG.E.EL.64 R6, desc[UR4][R6.64] ;  /* 0x0000000406067981 */ /* 0x000f24000c2e1b00 */
[----:B-----5:R-:W-:Y:S02]  /*0160*/  IMAD.WIDE R10, R13, 0x4, R10 ;  /* 0x000000040d0a7825 */ /* 0x020fe400078e020a */
[----:B------:R-:W5:Y:S02]  /*0170*/  LDG.E.EL.64 R8, desc[UR4][R8.64] ;  /* 0x0000000408087981 */ /* 0x000f64000c2e1b00 */
[----:B---3--:R-:W-:Y:S02]  /*0180*/  IMAD.WIDE R4, R0, 0x4, R4 ;  /* 0x0000000400047825 */ /* 0x008fe400078e0204 */
[----:B------:R-:W5:Y:S04]  /*0190*/  LDG.E.EL.64 R10, desc[UR4][R10.64] ;  /* 0x000000040a0a7981 */ /* 0x000f68000c2e1b00 */
[----:B------:R-:W4:Y:S01]  /*01a0*/  LDG.E.64 R4, desc[UR4][R4.64] ;  /* 0x0000000404047981 */ /* 0x000f22000c1e1b00 */
[----:B------:R-:W-:Y:S01]  /*01b0*/  HFMA2.MMA R14, -RZ, RZ, 1.625, 0 ;  /* 0x3e800000ff0e7435 */ /* 0x000fe200000001ff */
[----:B--2---:R-:W-:Y:S01]  /*01c0*/  FADD R2, R2, 9.9999997473787516356e-06 ;  /* 0x3727c5ac02027421 */ /* 0x004fe20000000000 */
[----:B------:R-:W-:-:S03]  /*01d0*/  FADD R3, R3, 9.9999997473787516356e-06 ;  /* 0x3727c5ac03037421 */ /* 0x000fc60000000000 */
[----:B------:R-:W1:Y:S08]  /*01e0*/  MUFU.SQRT R12, R2 ;  /* 0x00000002000c7308 */ /* 0x000e700000002000 */
[----:B------:R2:W3:Y:S01]  /*01f0*/  MUFU.SQRT R13, R3 ;  /* 0x00000003000d7308 */ /* 0x0004e20000002000 */
[C---:B-1----:R-:W-:Y:S02]  /*0200*/  FSETP.GT.AND P0, PT, R12.reuse, 8.50705917302346158658e+37, PT ;  /* 0x7e8000000c00780b */ /* 0x042fe40003f04000 */
[----:B------:R-:W-:Y:S01]  /*0210*/  FSETP.GEU.AND P2, PT, R12, 1.175494350822287508e-38, PT ;  /* 0x008000000c00780b */ /* 0x000fe20003f4e000 */
[----:B--2---:R-:W1:Y:S01]  /*0220*/  LDC.64 R2, c[0x0][0x238] ;  /* 0x00008e00ff027b82 */ /* 0x004e620000000a00 */
[----:B---3--:R-:W-:-:S02]  /*0230*/  FSETP.GT.AND P1, PT, R13, 8.50705917302346158658e+37, PT ;  /* 0x7e8000000d00780b */ /* 0x008fc40003f24000 */
[----:B------:R-:W-:-:S07]  /*0240*/  FSETP.GEU.AND P3, PT, R13, 1.175494350822287508e-38, PT ;  /* 0x008000000d00780b */ /* 0x000fce0003f6e000 */
[----:B------:R-:W-:-:S04]  /*0250*/  @P0 FMUL R12, R12, 0.25 ;  /* 0x3e8000000c0c0820 */ /* 0x000fc80000400000 */
[----:B------:R-:W-:Y:S01]  /*0260*/  @!P2 FMUL R12, R12, 16777216 ;  /* 0x4b8000000c0ca820 */ /* 0x000fe20000400000 */
[----:B------:R-:W-:-:S04]  /*0270*/  @P1 FMUL R13, R13, 0.25 ;  /* 0x3e8000000d0d1820 */ /* 0x000fc80000400000 */
[----:B------:R-:W-:Y:S01]  /*0280*/  @!P3 FMUL R13, R13, 16777216 ;  /* 0x4b8000000d0db820 */ /* 0x000fe20000400000 */
[----:B------:R-:W2:Y:S01]  /*0290*/  MUFU.RCP R12, R12 ;  /* 0x0000000c000c7308 */ /* 0x000ea20000001000 */
[----:B------:R-:W-:-:S07]  /*02a0*/  FSEL R15, R14, 1, P0 ;  /* 0x3f8000000e0f7808 */ /* 0x000fce0000000000 */
[----:B------:R-:W3:Y:S01]  /*02b0*/  MUFU.RCP R13, R13 ;  /* 0x0000000d000d7308 */ /* 0x000ee20000001000 */
[----:B------:R-:W-:Y:S01]  /*02c0*/  FSEL R14, R14, 1, P1 ;  /* 0x3f8000000e0e7808 */ /* 0x000fe20000800000 */
[----:B------:R-:W-:-:S04]  /*02d0*/  @!P2 FMUL R15, R15, 16777216 ;  /* 0x4b8000000f0fa820 */ /* 0x000fc80000400000 */
[----:B------:R-:W-:Y:S01]  /*02e0*/  @!P3 FMUL R14, R14, 16777216 ;  /* 0x4b8000000e0eb820 */ /* 0x000fe20000400000 */
[----:B----4-:R-:W-:Y:S01]  /*02f0*/  FADD R5, R5, -R7 ;  /* 0x8000000705057221 */ /* 0x010fe20000000000 */
[----:B------:R-:W-:Y:S01]  /*0300*/  FADD R4, R4, -R6 ;  /* 0x8000000604047221 */ /* 0x000fe20000000000 */
[----:B--2---:R-:W-:Y:S01]  /*0310*/  FMUL R15, R12, R15 ;  /* 0x0000000f0c0f7220 */ /* 0x004fe20000400000 */
[----:B---3--:R-:W-:-:S03]  /*0320*/  FMUL R14, R13, R14 ;  /* 0x0000000e0d0e7220 */ /* 0x008fc60000400000 */
[----:B------:R-:W-:Y:S01]  /*0330*/  FMUL R15, R4, R15 ;  /* 0x0000000f040f7220 */ /* 0x000fe20000400000 */
[----:B------:R-:W-:-:S03]  /*0340*/  FMUL R14, R5, R14 ;  /* 0x0000000e050e7220 */ /* 0x000fc60000400000 */
[----:B-----5:R-:W-:Y:S01]  /*0350*/  FFMA R8, R8, R15, R10 ;  /* 0x0000000f08087223 */ /* 0x020fe2000000000a */
[----:B------:R-:W-:-:S04]  /*0360*/  FFMA R9, R9, R14, R11 ;  /* 0x0000000e09097223 */ /* 0x000fc8000000000b */
[----:B------:R-:W-:Y:S02]  /*0370*/  FSETP.GEU.AND P0, PT, R8, RZ, PT ;  /* 0x000000ff0800720b */ /* 0x000fe40003f0e000 */
[C---:B------:R-:W-:Y:S01]  /*0380*/  FSETP.GEU.AND P1, PT, R9.reuse, RZ, PT ;  /* 0x000000ff0900720b */ /* 0x040fe20003f2e000 */
[----:B-1----:R-:W-:Y:S01]  /*0390*/  IMAD.WIDE R2, R0, 0x4, R2 ;  /* 0x0000000400027825 */ /* 0x002fe200078e0202 */
[----:B------:R-:W-:Y:S02]  /*03a0*/  FSEL R8, R8, RZ, P0 ;  /* 0x000000ff08087208 */ /* 0x000fe40000000000 */
[----:B------:R-:W-:-:S05]  /*03b0*/  FSEL R9, R9, RZ, P1 ;  /* 0x000000ff09097208 */ /* 0x000fca0000800000 */
[----:B------:R-:W-:Y:S01]  /*03c0*/  STG.E.64 desc[UR4][R2.64], R8 ;  /* 0x0000000802007986 */ /* 0x000fe2000c101b04 */
[----:B------:R-:W-:Y:S05]  /*03d0*/  EXIT ;  /* 0x000000000000794d */ /* 0x000fea0003800000 */
.L_x_0:
[----:B------:R-:W-:-:S00]  /*03e0*/  BRA `(.L_x_0) ;  /* 0xfffffffc00fc7947 */ /* 0x000fc0000383ffff */
[----:B------:R-:W-:-:S00]  /*03f0*/  NOP ;  /* 0x0000000000007918 */ /* 0x000fc00000000000 */
        /* <DEDUP_REMOVED lines=8> */
.L_x_1:


//--------------------- .nv.global.init           --------------------------
	.section	.nv.global.init,"aw",@progbits
.nv.global.init:
	.type		_$_str,@object
	.size		_$_str,(_$_str_$_2 - _$_str)
_$_str:
        /*0000*/ 	.byte	0x5f, 0x5f, 0x43, 0x55, 0x44, 0x41, 0x5f, 0x46, 0x54, 0x5a, 0x00
	.type		_$_str_$_2,@object
	.size		_$_str_$_2,(.L_1 - _$_str_$_2)
_$_str_$_2:
        /*000b*/ 	.byte	0x5f, 0x5f, 0x43, 0x55, 0x44, 0x41, 0x5f, 0x50, 0x52, 0x45, 0x43, 0x5f, 0x53, 0x51, 0x52, 0x54
        /*001b*/ 	.byte	0x00
.L_1:


//--------------------- .nv.constant0.triton_poi_fused__native_batch_norm_legit_no_training_relu_6 --------------------------
	.section	.nv.constant0.triton_poi_fused__native_batch_norm_legit_no_training_relu_6,"a",@progbits
	.sectionflags	@""
	.align	4
.nv.constant0.triton_poi_fused__native_batch_norm_legit_no_training_relu_6:
	.zero		580
